	.headerflags	@"EF_CUDA_TEXMODE_UNIFIED EF_CUDA_64BIT_ADDRESS EF_CUDA_ACCELERATORS EF_CUDA_SM90 EF_CUDA_VIRTUAL_SM(EF_CUDA_SM90)"
	.elftype	@"ET_EXEC"


//--------------------- .nv.info                  --------------------------
	.section	.nv.info,"",@"SHT_CUDA_INFO"
	.align	4


	//----- nvinfo : EIATTR_REGCOUNT
	.align		4
        /*0000*/ 	.byte	0x04, 0x2f
        /*0002*/ 	.short	(.L_3 - .L_2)
	.align		4
.L_2:
        /*0004*/ 	.word	index@(triton_poi_fused_cat_54)
        /*0008*/ 	.word	0x0000001d


	//----- nvinfo : EIATTR_MIN_STACK_SIZE
	.align		4
.L_3:
        /*000c*/ 	.byte	0x04, 0x12
        /*000e*/ 	.short	(.L_5 - .L_4)
	.align		4
.L_4:
        /*0010*/ 	.word	index@(triton_poi_fused_cat_54)
        /*0014*/ 	.word	0x00000000


	//----- nvinfo : EIATTR_FRAME_SIZE
	.align		4
.L_5:
        /*0018*/ 	.byte	0x04, 0x11
        /*001a*/ 	.short	(.L_7 - .L_6)
	.align		4
.L_6:
        /*001c*/ 	.word	index@(triton_poi_fused_cat_54)
        /*0020*/ 	.word	0x00000000


	//----- nvinfo : EIATTR_MIN_STACK_SIZE
	.align		4
.L_7:
        /*0024*/ 	.byte	0x04, 0x12
        /*0026*/ 	.short	(.L_9 - .L_8)
	.align		4
.L_8:
        /*0028*/ 	.word	index@(triton_poi_fused_cat_54)
        /*002c*/ 	.word	0x00000000
.L_9:


//--------------------- .nv.info.triton_poi_fused_cat_54 --------------------------
	.section	.nv.info.triton_poi_fused_cat_54,"",@"SHT_CUDA_INFO"
	.sectionflags	@""
	.align	4


	//----- nvinfo : EIATTR_CUDA_API_VERSION
	.align		4
        /*0000*/ 	.byte	0x04, 0x37
        /*0002*/ 	.short	(.L_11 - .L_10)
.L_10:
        /*0004*/ 	.word	0x0000007c


	//----- nvinfo : EIATTR_KPARAM_INFO
	.align		4
.L_11:
        /*0008*/ 	.byte	0x04, 0x17
        /*000a*/ 	.short	(.L_13 - .L_12)
.L_12:
        /*000c*/ 	.word	0x00000000
        /*0010*/ 	.short	0x000b
        /*0012*/ 	.short	0x0058
        /*0014*/ 	.byte	0x00, 0xf0, 0x11, 0x00


	//----- nvinfo : EIATTR_KPARAM_INFO
	.align		4
.L_13:
        /*0018*/ 	.byte	0x04, 0x17
        /*001a*/ 	.short	(.L_15 - .L_14)
.L_14:
        /*001c*/ 	.word	0x00000000
        /*0020*/ 	.short	0x000a
        /*0022*/ 	.short	0x0050
        /*0024*/ 	.byte	0x00, 0xf4, 0x21, 0x00


	//----- nvinfo : EIATTR_KPARAM_INFO
	.align		4
.L_15:
        /*0028*/ 	.byte	0x04, 0x17
        /*002a*/ 	.short	(.L_17 - .L_16)
.L_16:
        /*002c*/ 	.word	0x00000000
        /*0030*/ 	.short	0x0009
        /*0032*/ 	.short	0x0048
        /*0034*/ 	.byte	0x00, 0xf4, 0x21, 0x00


	//----- nvinfo : EIATTR_KPARAM_INFO
	.align		4
.L_17:
        /*0038*/ 	.byte	0x04, 0x17
        /*003a*/ 	.short	(.L_19 - .L_18)
.L_18:
        /*003c*/ 	.word	0x00000000
        /*0040*/ 	.short	0x0008
        /*0042*/ 	.short	0x0040
        /*0044*/ 	.byte	0x00, 0xf4, 0x21, 0x00


	//----- nvinfo : EIATTR_KPARAM_INFO
	.align		4
.L_19:
        /*0048*/ 	.byte	0x04, 0x17
        /*004a*/ 	.short	(.L_21 - .L_20)
.L_20:
        /*004c*/ 	.word	0x00000000
        /*0050*/ 	.short	0x0007
        /*0052*/ 	.short	0x0038
        /*0054*/ 	.byte	0x00, 0xf4, 0x21, 0x00


	//----- nvinfo : EIATTR_KPARAM_INFO
	.align		4
.L_21:
        /*0058*/ 	.byte	0x04, 0x17
        /*005a*/ 	.short	(.L_23 - .L_22)
.L_22:
        /*005c*/ 	.word	0x00000000
        /*0060*/ 	.short	0x0006
        /*0062*/ 	.short	0x0030
        /*0064*/ 	.byte	0x00, 0xf4, 0x21, 0x00


	//----- nvinfo : EIATTR_KPARAM_INFO
	.align		4
.L_23:
        /*0068*/ 	.byte	0x04, 0x17
        /*006a*/ 	.short	(.L_25 - .L_24)
.L_24:
        /*006c*/ 	.word	0x00000000
        /*0070*/ 	.short	0x0005
        /*0072*/ 	.short	0x0028
        /*0074*/ 	.byte	0x00, 0xf4, 0x21, 0x00


	//----- nvinfo : EIATTR_KPARAM_INFO
	.align		4
.L_25:
        /*0078*/ 	.byte	0x04, 0x17
        /*007a*/ 	.short	(.L_27 - .L_26)
.L_26:
        /*007c*/ 	.word	0x00000000
        /*0080*/ 	.short	0x0004
        /*0082*/ 	.short	0x0020
        /*0084*/ 	.byte	0x00, 0xf4, 0x21, 0x00


	//----- nvinfo : EIATTR_KPARAM_INFO
	.align		4
.L_27:
        /*0088*/ 	.byte	0x04, 0x17
        /*008a*/ 	.short	(.L_29 - .L_28)
.L_28:
        /*008c*/ 	.word	0x00000000
        /*0090*/ 	.short	0x0003
        /*0092*/ 	.short	0x0018
        /*0094*/ 	.byte	0x00, 0xf4, 0x21, 0x00


	//----- nvinfo : EIATTR_KPARAM_INFO
	.align		4
.L_29:
        /*0098*/ 	.byte	0x04, 0x17
        /*009a*/ 	.short	(.L_31 - .L_30)
.L_30:
        /*009c*/ 	.word	0x00000000
        /*00a0*/ 	.short	0x0002
        /*00a2*/ 	.short	0x0010
        /*00a4*/ 	.byte	0x00, 0xf4, 0x21, 0x00


	//----- nvinfo : EIATTR_KPARAM_INFO
	.align		4
.L_31:
        /*00a8*/ 	.byte	0x04, 0x17
        /*00aa*/ 	.short	(.L_33 - .L_32)
.L_32:
        /*00ac*/ 	.word	0x00000000
        /*00b0*/ 	.short	0x0001
        /*00b2*/ 	.short	0x0008
        /*00b4*/ 	.byte	0x00, 0xf4, 0x21, 0x00


	//----- nvinfo : EIATTR_KPARAM_INFO
	.align		4
.L_33:
        /*00b8*/ 	.byte	0x04, 0x17
        /*00ba*/ 	.short	(.L_35 - .L_34)
.L_34:
        /*00bc*/ 	.word	0x00000000
        /*00c0*/ 	.short	0x0000
        /*00c2*/ 	.short	0x0000
        /*00c4*/ 	.byte	0x00, 0xf4, 0x21, 0x00


	//----- nvinfo : EIATTR_SPARSE_MMA_MASK
	.align		4
.L_35:
        /*00c8*/ 	.byte	0x03, 0x50
        /*00ca*/ 	.short	0x0000


	//----- nvinfo : EIATTR_MAXREG_COUNT
	.align		4
        /*00cc*/ 	.byte	0x03, 0x1b
        /*00ce*/ 	.short	0x00ff


	//----- nvinfo : EIATTR_EXIT_INSTR_OFFSETS
	.align		4
        /*00d0*/ 	.byte	0x04, 0x1c
        /*00d2*/ 	.short	(.L_37 - .L_36)


	//   ....[0]....
.L_36:
        /*00d4*/ 	.word	0x000006f0


	//   ....[1]....
        /*00d8*/ 	.word	0x00000710


	//----- nvinfo : EIATTR_REQNTID
	.align		4
.L_37:
        /*00dc*/ 	.byte	0x04, 0x10
        /*00de*/ 	.short	(.L_39 - .L_38)
.L_38:
        /*00e0*/ 	.word	0x00000080
        /*00e4*/ 	.word	0x00000001
        /*00e8*/ 	.word	0x00000001


	//----- nvinfo : EIATTR_CBANK_PARAM_SIZE
	.align		4
.L_39:
        /*00ec*/ 	.byte	0x03, 0x19
        /*00ee*/ 	.short	0x005c


	//----- nvinfo : EIATTR_PARAM_CBANK
	.align		4
        /*00f0*/ 	.byte	0x04, 0x0a
        /*00f2*/ 	.short	(.L_41 - .L_40)
	.align		4
.L_40:
        /*00f4*/ 	.word	index@(.nv.constant0.triton_poi_fused_cat_54)
        /*00f8*/ 	.short	0x0210
        /*00fa*/ 	.short	0x005c


	//----- nvinfo : EIATTR_SW_WAR
	.align		4
.L_41:
        /*00fc*/ 	.byte	0x04, 0x36
        /*00fe*/ 	.short	(.L_43 - .L_42)
.L_42:
        /*0100*/ 	.word	0x00000008
.L_43:


//--------------------- .nv.callgraph             --------------------------
	.section	.nv.callgraph,"",@"SHT_CUDA_CALLGRAPH"
	.align	4
	.sectionentsize	8
	.align		4
        /*0000*/ 	.word	0x00000000
	.align		4
        /*0004*/ 	.word	0xffffffff
	.align		4
        /*0008*/ 	.word	0x00000000
	.align		4
        /*000c*/ 	.word	0xfffffffe
	.align		4
        /*0010*/ 	.word	0x00000000
	.align		4
        /*0014*/ 	.word	0xfffffffd
	.align		4
        /*0018*/ 	.word	0x00000000
	.align		4
        /*001c*/ 	.word	0xfffffffc


//--------------------- .nv.constant4             --------------------------
	.section	.nv.constant4,"a",@progbits
	.align	8
	.align		8
.nv.constant4:
        /*0000*/ 	.dword	_$_str
	.align		8
        /*0008*/ 	.dword	_$_str_$_2


//--------------------- .text.triton_poi_fused_cat_54 --------------------------
	.section	.text.triton_poi_fused_cat_54,"ax",@progbits
	.align	128
        .global         triton_poi_fused_cat_54
        .type           triton_poi_fused_cat_54,@function
        .size           triton_poi_fused_cat_54,(.L_x_1 - triton_poi_fused_cat_54)
        .other          triton_poi_fused_cat_54,@"STO_CUDA_ENTRY STV_DEFAULT"
triton_poi_fused_cat_54:
.text.triton_poi_fused_cat_54:
[----:B------:R-:W0:Y:S01]  /*0000*/  LDC R1, c[0x0][0x28] ;  /* 0x00000a00ff017b82 */ /* 0x000e220000000800 */
[----:B------:R-:W1:Y:S01]  /*0010*/  S2R R18, SR_TID.X ;  /* 0x0000000000127919 */ /* 0x000e620000002100 */
[----:B------:R-:W-:Y:S01]  /*0020*/  IMAD.MOV.U32 R21, RZ, RZ, RZ ;  /* 0x000000ffff157224 */ /* 0x000fe200078e00ff */
[----:B------:R-:W-:-:S05]  /*0030*/  ULDC.64 UR4, c[0x0][0x208] ;  /* 0x0000820000047ab9 */ /* 0x000fca0000000a00 */
[----:B------:R-:W2:Y:S01]  /*0040*/  LDC.64 R10, c[0x0][0x210] ;  /* 0x00008400ff0a7b82 */ /* 0x000ea20000000a00 */
[----:B------:R-:W3:Y:S01]  /*0050*/  S2R R3, SR_CTAID.X ;  /* 0x0000000000037919 */ /* 0x000ee20000002500 */
[----:B------:R-:W-:-:S06]  /*0060*/  ULDC.64 UR6, c[0x0][0x238] ;  /* 0x00008e0000067ab9 */ /* 0x000fcc0000000a00 */
[----:B------:R-:W4:Y:S08]  /*0070*/  LDC.64 R16, c[0x0][0x218] ;  /* 0x00008600ff107b82 */ /* 0x000f300000000a00 */
[----:B------:R-:W5:Y:S01]  /*0080*/  LDC.64 R14, c[0x0][0x240] ;  /* 0x00009000ff0e7b82 */ /* 0x000f620000000a00 */
[----:B-1----:R-:W-:-:S05]  /*0090*/  LOP3.LUT R18, R18, 0x7f, RZ, 0xc0, !PT ;  /* 0x0000007f12127812 */ /* 0x002fca00078ec0ff */
[----:B---3--:R-:W-:-:S05]  /*00a0*/  IMAD R18, R3, 0x80, R18 ;  /* 0x0000008003127824 */ /* 0x008fca00078e0212 */
[----:B------:R-:W-:Y:S02]  /*00b0*/  SHF.R.S32.HI R3, RZ, 0x1f, R18 ;  /* 0x0000001fff037819 */ /* 0x000fe40000011412 */
[----:B------:R-:W-:Y:S02]  /*00c0*/  ISETP.GE.AND P0, PT, R18, 0x1a00, PT ;  /* 0x00001a001200780c */ /* 0x000fe40003f06270 */
[----:B------:R-:W-:Y:S02]  /*00d0*/  LEA.HI R6, R3, R18, RZ, 0x2 ;  /* 0x0000001203067211 */ /* 0x000fe400078f10ff */
[----:B------:R-:W1:Y:S02]  /*00e0*/  LDC.64 R2, c[0x0][0x220] ;  /* 0x00008800ff027b82 */ /* 0x000e640000000a00 */
[----:B------:R-:W-:-:S05]  /*00f0*/  SHF.R.S32.HI R23, RZ, 0x2, R6 ;  /* 0x00000002ff177819 */ /* 0x000fca0000011406 */
[----:B------:R-:W-:-:S05]  /*0100*/  IMAD.HI R0, R23, 0x4ec4ec4f, RZ ;  /* 0x4ec4ec4f17007827 */ /* 0x000fca00078e02ff */
[----:B------:R-:W-:-:S04]  /*0110*/  SHF.R.U32.HI R5, RZ, 0x1f, R0 ;  /* 0x0000001fff057819 */ /* 0x000fc80000011600 */
[----:B------:R-:W-:Y:S02]  /*0120*/  LEA.HI.SX32 R0, R0, R5, 0x19 ;  /* 0x0000000500007211 */ /* 0x000fe400078fcaff */
[----:B------:R-:W3:Y:S03]  /*0130*/  LDC.64 R4, c[0x0][0x248] ;  /* 0x00009200ff047b82 */ /* 0x000ee60000000a00 */
[----:B------:R-:W-:-:S04]  /*0140*/  IMAD R23, R0, -0x1a0, R23 ;  /* 0xfffffe6000177824 */ /* 0x000fc800078e0217 */
[C---:B-1----:R-:W-:Y:S01]  /*0150*/  IMAD.WIDE R2, R23.reuse, 0x4, R2 ;  /* 0x0000000417027825 */ /* 0x042fe200078e0202 */
[C---:B------:R-:W-:Y:S02]  /*0160*/  ISETP.GE.AND P1, PT, R23.reuse, 0xd0, PT ;  /* 0x000000d01700780c */ /* 0x040fe40003f26270 */
[----:B------:R-:W-:Y:S02]  /*0170*/  ISETP.GT.AND P2, PT, R23, 0xcf, !P0 ;  /* 0x000000cf1700780c */ /* 0x000fe40004744270 */
[----:B------:R-:W-:Y:S01]  /*0180*/  ISETP.LT.AND P3, PT, R18, 0x1a00, !P1 ;  /* 0x00001a001200780c */ /* 0x000fe20004f61270 */
[----:B------:R-:W-:-:S12]  /*0190*/  IMAD.MOV.U32 R0, RZ, RZ, RZ ;  /* 0x000000ffff007224 */ /* 0x000fd800078e00ff */
[----:B------:R1:W2:Y:S01]  /*01a0*/  @P3 LDG.E.EL R21, desc[UR4][R2.64] ;  /* 0x0000000402153981 */ /* 0x0002a2000c2e1900 */
[----:B---3--:R-:W-:-:S05]  /*01b0*/  IMAD.WIDE R4, R23, 0x4, R4 ;  /* 0x0000000417047825 */ /* 0x008fca00078e0204 */
[----:B------:R3:W2:Y:S01]  /*01c0*/  @P2 LDG.E.EL R0, desc[UR4][R4.64+-0x340] ;  /* 0xfffcc00404002981 */ /* 0x0006a2000c2e1900 */
[----:B------:R-:W-:Y:S01]  /*01d0*/  IMAD.HI R8, R18, 0x4ec4ec4f, RZ ;  /* 0x4ec4ec4f12087827 */ /* 0x000fe200078e02ff */
[----:B------:R-:W-:Y:S01]  /*01e0*/  LOP3.LUT R7, R6, 0xfffffffc, RZ, 0xc0, !PT ;  /* 0xfffffffc06077812 */ /* 0x000fe200078ec0ff */
[----:B-1----:R-:W1:Y:S02]  /*01f0*/  LDC.64 R2, c[0x0][0x230] ;  /* 0x00008c00ff027b82 */ /* 0x002e640000000a00 */
[----:B------:R-:W-:Y:S01]  /*0200*/  IMAD.MOV.U32 R19, RZ, RZ, RZ ;  /* 0x000000ffff137224 */ /* 0x000fe200078e00ff */
[----:B------:R-:W-:Y:S01]  /*0210*/  SHF.R.U32.HI R9, RZ, 0x1f, R8 ;  /* 0x0000001fff097819 */ /* 0x000fe20000011608 */
[----:B------:R-:W-:Y:S02]  /*0220*/  IMAD.IADD R7, R18, 0x1, -R7 ;  /* 0x0000000112077824 */ /* 0x000fe400078e0a07 */
[C---:B----4-:R-:W-:Y:S01]  /*0230*/  IMAD.WIDE R16, R23.reuse, 0x4, R16 ;  /* 0x0000000417107825 */ /* 0x050fe200078e0210 */
[----:B------:R-:W-:Y:S01]  /*0240*/  LEA.HI.SX32 R8, R8, R9, 0x17 ;  /* 0x0000000908087211 */ /* 0x000fe200078fbaff */
[----:B---3--:R-:W3:Y:S02]  /*0250*/  LDC.64 R4, c[0x0][0x228] ;  /* 0x00008a00ff047b82 */ /* 0x008ee40000000a00 */
[----:B-----5:R-:W-:Y:S01]  /*0260*/  IMAD.WIDE R14, R23, 0x4, R14 ;  /* 0x00000004170e7825 */ /* 0x020fe200078e020e */
[----:B------:R-:W-:Y:S01]  /*0270*/  LEA R7, R8, R7, 0x2 ;  /* 0x0000000708077211 */ /* 0x000fe200078e10ff */
[----:B------:R4:W5:Y:S04]  /*0280*/  @P3 LDG.E.EL R19, desc[UR4][R16.64] ;  /* 0x0000000410133981 */ /* 0x000968000c2e1900 */
[----:B------:R-:W-:Y:S01]  /*0290*/  IMAD R20, R7, 0xd0, RZ ;  /* 0x000000d007147824 */ /* 0x000fe200078e02ff */
[----:B------:R-:W2:Y:S03]  /*02a0*/  LDC.64 R8, c[0x0][0x258] ;  /* 0x00009600ff087b82 */ /* 0x000ea60000000a00 */
[--C-:B------:R-:W-:Y:S01]  /*02b0*/  IMAD.IADD R25, R23, 0x1, R20.reuse ;  /* 0x0000000117197824 */ /* 0x100fe200078e0214 */
[----:B------:R-:W-:-:S02]  /*02c0*/  SHF.R.S32.HI R12, RZ, 0x1f, R20 ;  /* 0x0000001fff0c7819 */ /* 0x000fc40000011414 */
[----:B------:R-:W-:Y:S01]  /*02d0*/  IADD3 R13, P4, R23, R20, RZ ;  /* 0x00000014170d7210 */ /* 0x000fe20007f9e0ff */
[----:B--2---:R-:W-:Y:S01]  /*02e0*/  IMAD.WIDE R10, R25, 0x4, R10 ;  /* 0x00000004190a7825 */ /* 0x004fe200078e020a */
[----:B------:R-:W2:Y:S01]  /*02f0*/  LDC.64 R6, c[0x0][0x250] ;  /* 0x00009400ff067b82 */ /* 0x000ea20000000a00 */
[----:B------:R-:W-:Y:S02]  /*0300*/  CS2R R24, SRZ ;  /* 0x0000000000187805 */ /* 0x000fe4000001ff00 */
[----:B------:R-:W-:Y:S01]  /*0310*/  LEA.HI.X.SX32 R22, R23, R12, 0x1, P4 ;  /* 0x0000000c17167211 */ /* 0x000fe200020f0eff */
[----:B------:R-:W-:Y:S01]  /*0320*/  IMAD.MOV.U32 R20, RZ, RZ, RZ ;  /* 0x000000ffff147224 */ /* 0x000fe200078e00ff */
[----:B------:R-:W-:-:S04]  /*0330*/  LEA R12, P4, R13, UR6, 0x2 ;  /* 0x000000060d0c7c11 */ /* 0x000fc8000f8810ff */
[----:B------:R-:W-:Y:S01]  /*0340*/  LEA.HI.X R13, R13, UR7, R22, 0x2, P4 ;  /* 0x000000070d0d7c11 */ /* 0x000fe2000a0f1416 */
[----:B------:R-:W-:Y:S01]  /*0350*/  HFMA2.MMA R22, -RZ, RZ, 0, 0 ;  /* 0x00000000ff167435 */ /* 0x000fe200000001ff */
[----:B------:R-:W5:Y:S01]  /*0360*/  @P2 LDG.E.EL R20, desc[UR4][R14.64+-0x340] ;  /* 0xfffcc0040e142981 */ /* 0x000f62000c2e1900 */
[----:B------:R-:W-:Y:S01]  /*0370*/  IMAD.MOV.U32 R26, RZ, RZ, RZ ;  /* 0x000000ffff1a7224 */ /* 0x000fe200078e00ff */
[----:B----4-:R-:W-:Y:S01]  /*0380*/  MOV R16, RZ ;  /* 0x000000ff00107202 */ /* 0x010fe20000000f00 */
[C---:B---3--:R-:W-:Y:S01]  /*0390*/  IMAD.WIDE R4, R23.reuse, 0x4, R4 ;  /* 0x0000000417047825 */ /* 0x048fe200078e0204 */
[----:B------:R-:W3:Y:S03]  /*03a0*/  @P2 LDG.E.EL R24, desc[UR4][R12.64+-0x340] ;  /* 0xfffcc0040c182981 */ /* 0x000ee6000c2e1900 */
[C---:B-1----:R-:W-:Y:S01]  /*03b0*/  IMAD.WIDE R2, R23.reuse, 0x4, R2 ;  /* 0x0000000417027825 */ /* 0x042fe200078e0202 */
[----:B------:R1:W4:Y:S04]  /*03c0*/  @P3 LDG.E.EL R25, desc[UR4][R4.64] ;  /* 0x0000000404193981 */ /* 0x000328000c2e1900 */
[----:B------:R-:W3:Y:S01]  /*03d0*/  @P3 LDG.E.EL R22, desc[UR4][R10.64] ;  /* 0x000000040a163981 */ /* 0x000ee2000c2e1900 */
[----:B0-----:R-:W-:-:S03]  /*03e0*/  IMAD.WIDE R8, R23, 0x4, R8 ;  /* 0x0000000417087825 */ /* 0x001fc600078e0208 */
[----:B------:R0:W4:Y:S01]  /*03f0*/  @P3 LDG.E.EL R26, desc[UR4][R2.64] ;  /* 0x00000004021a3981 */ /* 0x000122000c2e1900 */
[----:B--2---:R-:W-:-:S03]  /*0400*/  IMAD.WIDE R6, R23, 0x4, R6 ;  /* 0x0000000417067825 */ /* 0x004fc600078e0206 */
[----:B------:R-:W2:Y:S01]  /*0410*/  @P2 LDG.E.EL R16, desc[UR4][R8.64+-0x340] ;  /* 0xfffcc00408102981 */ /* 0x000ea2000c2e1900 */
[----:B------:R-:W-:Y:S02]  /*0420*/  IMAD.MOV.U32 R23, RZ, RZ, RZ ;  /* 0x000000ffff177224 */ /* 0x000fe400078e00ff */
[----:B-1----:R-:W-:Y:S01]  /*0430*/  IMAD.MOV.U32 R4, RZ, RZ, 0x3e800000 ;  /* 0x3e800000ff047424 */ /* 0x002fe200078e00ff */
[----:B0-----:R-:W0:Y:S03]  /*0440*/  LDC.64 R2, c[0x0][0x260] ;  /* 0x00009800ff027b82 */ /* 0x001e260000000a00 */
[----:B------:R1:W2:Y:S01]  /*0450*/  @P2 LDG.E.EL R23, desc[UR4][R6.64+-0x340] ;  /* 0xfffcc00406172981 */ /* 0x0002a2000c2e1900 */
[----:B0-----:R-:W-:Y:S01]  /*0460*/  IMAD.WIDE R2, R18, 0x4, R2 ;  /* 0x0000000412027825 */ /* 0x001fe200078e0202 */
[----:B------:R-:W-:-:S05]  /*0470*/  SEL R21, R21, RZ, P3 ;  /* 0x000000ff15157207 */ /* 0x000fca0001800000 */
[----:B------:R-:W-:Y:S01]  /*0480*/  FADD R21, R21, 9.9999997473787516356e-06 ;  /* 0x3727c5ac15157421 */ /* 0x000fe20000000000 */
[----:B------:R-:W-:-:S03]  /*0490*/  SEL R0, R0, RZ, P2 ;  /* 0x000000ff00007207 */ /* 0x000fc60001000000 */
[----:B------:R-:W0:Y:S02]  /*04a0*/  MUFU.SQRT R10, R21 ;  /* 0x00000015000a7308 */ /* 0x000e240000002000 */
[----:B------:R-:W-:-:S06]  /*04b0*/  FADD R0, R0, 9.9999997473787516356e-06 ;  /* 0x3727c5ac00007421 */ /* 0x000fcc0000000000 */
[----:B------:R-:W1:Y:S01]  /*04c0*/  MUFU.SQRT R11, R0 ;  /* 0x00000000000b7308 */ /* 0x000e620000002000 */
[C---:B0-----:R-:W-:Y:S02]  /*04d0*/  FSETP.GT.AND P6, PT, R10.reuse, 8.50705917302346158658e+37, PT ;  /* 0x7e8000000a00780b */ /* 0x041fe40003fc4000 */
[----:B------:R-:W-:Y:S02]  /*04e0*/  FSETP.GEU.AND P4, PT, R10, 1.175494350822287508e-38, PT ;  /* 0x008000000a00780b */ /* 0x000fe40003f8e000 */
[----:B------:R-:W-:Y:S02]  /*04f0*/  FSEL R5, R4, 1, P6 ;  /* 0x3f80000004057808 */ /* 0x000fe40003000000 */
[----:B-1----:R-:W-:-:S07]  /*0500*/  FSETP.GT.AND P5, PT, R11, 8.50705917302346158658e+37, PT ;  /* 0x7e8000000b00780b */ /* 0x002fce0003fa4000 */
[----:B------:R-:W-:Y:S01]  /*0510*/  @P6 FMUL R10, R10, 0.25 ;  /* 0x3e8000000a0a6820 */ /* 0x000fe20000400000 */
[----:B------:R-:W-:-:S03]  /*0520*/  FSETP.GEU.AND P6, PT, R11, 1.175494350822287508e-38, PT ;  /* 0x008000000b00780b */ /* 0x000fc60003fce000 */
[----:B------:R-:W-:Y:S02]  /*0530*/  @!P4 FMUL R10, R10, 16777216 ;  /* 0x4b8000000a0ac820 */ /* 0x000fe40000400000 */
[----:B------:R-:W-:-:S08]  /*0540*/  @P5 FMUL R11, R11, 0.25 ;  /* 0x3e8000000b0b5820 */ /* 0x000fd00000400000 */
[----:B------:R-:W-:Y:S01]  /*0550*/  @!P6 FMUL R11, R11, 16777216 ;  /* 0x4b8000000b0be820 */ /* 0x000fe20000400000 */
[----:B------:R-:W0:Y:S01]  /*0560*/  MUFU.RCP R10, R10 ;  /* 0x0000000a000a7308 */ /* 0x000e220000001000 */
[----:B------:R-:W-:-:S07]  /*0570*/  FSEL R6, R4, 1, P5 ;  /* 0x3f80000004067808 */ /* 0x000fce0002800000 */
[----:B------:R-:W1:Y:S01]  /*0580*/  MUFU.RCP R11, R11 ;  /* 0x0000000b000b7308 */ /* 0x000e620000001000 */
[----:B-----5:R-:W-:Y:S01]  /*0590*/  SEL R19, R19, RZ, P3 ;  /* 0x000000ff13137207 */ /* 0x020fe20001800000 */
[----:B------:R-:W-:Y:S01]  /*05a0*/  @!P4 FMUL R5, R5, 16777216 ;  /* 0x4b8000000505c820 */ /* 0x000fe20000400000 */
[----:B---3--:R-:W-:Y:S01]  /*05b0*/  SEL R4, R22, RZ, P3 ;  /* 0x000000ff16047207 */ /* 0x008fe20001800000 */
[----:B------:R-:W-:Y:S01]  /*05c0*/  @!P6 FMUL R6, R6, 16777216 ;  /* 0x4b8000000606e820 */ /* 0x000fe20000400000 */
[----:B------:R-:W-:Y:S02]  /*05d0*/  SEL R7, R20, RZ, P2 ;  /* 0x000000ff14077207 */ /* 0x000fe40001000000 */
[----:B------:R-:W-:Y:S01]  /*05e0*/  SEL R0, R24, RZ, P2 ;  /* 0x000000ff18007207 */ /* 0x000fe20001000000 */
[----:B0-----:R-:W-:Y:S01]  /*05f0*/  FMUL R5, R10, R5 ;  /* 0x000000050a057220 */ /* 0x001fe20000400000 */
[----:B------:R-:W-:Y:S01]  /*0600*/  FADD R4, R4, -R19 ;  /* 0x8000001304047221 */ /* 0x000fe20000000000 */
[----:B----4-:R-:W-:-:S02]  /*0610*/  SEL R25, R25, RZ, P3 ;  /* 0x000000ff19197207 */ /* 0x010fc40001800000 */
[----:B------:R-:W-:Y:S01]  /*0620*/  FADD R0, R0, -R7 ;  /* 0x8000000700007221 */ /* 0x000fe20000000000 */
[----:B------:R-:W-:Y:S01]  /*0630*/  SEL R26, R26, RZ, P3 ;  /* 0x000000ff1a1a7207 */ /* 0x000fe20001800000 */
[----:B-1----:R-:W-:Y:S01]  /*0640*/  FMUL R11, R11, R6 ;  /* 0x000000060b0b7220 */ /* 0x002fe20000400000 */
[----:B------:R-:W-:Y:S01]  /*0650*/  FMUL R4, R5, R4 ;  /* 0x0000000405047220 */ /* 0x000fe20000400000 */
[----:B--2---:R-:W-:Y:S02]  /*0660*/  SEL R23, R23, RZ, P2 ;  /* 0x000000ff17177207 */ /* 0x004fe40001000000 */
[----:B------:R-:W-:Y:S01]  /*0670*/  SEL R16, R16, RZ, P2 ;  /* 0x000000ff10107207 */ /* 0x000fe20001000000 */
[----:B------:R-:W-:Y:S01]  /*0680*/  FMUL R11, R0, R11 ;  /* 0x0000000b000b7220 */ /* 0x000fe20000400000 */
[----:B------:R-:W-:-:S03]  /*0690*/  FFMA R4, R25, R4, R26 ;  /* 0x0000000419047223 */ /* 0x000fc6000000001a */
[----:B------:R-:W-:Y:S02]  /*06a0*/  FFMA R16, R11, R23, R16 ;  /* 0x000000170b107223 */ /* 0x000fe40000000010 */
[----:B------:R-:W-:-:S03]  /*06b0*/  FSETP.GEU.AND P2, PT, R4, RZ, PT ;  /* 0x000000ff0400720b */ /* 0x000fc60003f4e000 */
[----:B------:R-:W-:Y:S02]  /*06c0*/  FSETP.GEU.AND P3, PT, R16, RZ, PT ;  /* 0x000000ff1000720b */ /* 0x000fe40003f6e000 */
[----:B------:R-:W-:Y:S02]  /*06d0*/  FSEL R5, R4, RZ, P2 ;  /* 0x000000ff04057208 */ /* 0x000fe40001000000 */
[----:B------:R-:W-:Y:S01]  /*06e0*/  @P1 FSEL R5, R16, RZ, P3 ;  /* 0x000000ff10051208 */ /* 0x000fe20001800000 */
[----:B------:R-:W-:Y:S08]  /*06f0*/  @P0 EXIT ;  /* 0x000000000000094d */ /* 0x000ff00003800000 */
[----:B------:R-:W-:Y:S01]  /*0700*/  STG.E desc[UR4][R2.64], R5 ;  /* 0x0000000502007986 */ /* 0x000fe2000c101904 */
[----:B------:R-:W-:Y:S05]  /*0710*/  EXIT ;  /* 0x000000000000794d */ /* 0x000fea0003800000 */
.L_x_0:
[----:B------:R-:W-:-:S00]  /*0720*/  BRA `(.L_x_0) ;  /* 0xfffffffc00fc7947 */ /* 0x000fc0000383ffff */
[----:B------:R-:W-:-:S00]  /*0730*/  NOP ;  /* 0x0000000000007918 */ /* 0x000fc00000000000 */
        /* <DEDUP_REMOVED lines=12> */
.L_x_1:


//--------------------- .nv.global.init           --------------------------
	.section	.nv.global.init,"aw",@progbits
.nv.global.init:
	.type		_$_str,@object
	.size		_$_str,(_$_str_$_2 - _$_str)
_$_str:
        /*0000*/ 	.byte	0x5f, 0x5f, 0x43, 0x55, 0x44, 0x41, 0x5f, 0x46, 0x54, 0x5a, 0x00
	.type		_$_str_$_2,@object
	.size		_$_str_$_2,(.L_1 - _$_str_$_2)
_$_str_$_2:
        /*000b*/ 	.byte	0x5f, 0x5f, 0x43, 0x55, 0x44, 0x41, 0x5f, 0x50, 0x52, 0x45, 0x43, 0x5f, 0x53, 0x51, 0x52, 0x54
        /*001b*/ 	.byte	0x00
.L_1:


//--------------------- .nv.constant0.triton_poi_fused_cat_54 --------------------------
	.section	.nv.constant0.triton_poi_fused_cat_54,"a",@progbits
	.sectionflags	@""
	.align	4
.nv.constant0.triton_poi_fused_cat_54:
	.zero		620
